	.headerflags	@"EF_CUDA_TEXMODE_UNIFIED EF_CUDA_64BIT_ADDRESS EF_CUDA_ACCELERATORS EF_CUDA_SM90 EF_CUDA_VIRTUAL_SM(EF_CUDA_SM90)"
	.elftype	@"ET_EXEC"


//--------------------- .nv.info                  --------------------------
	.section	.nv.info,"",@"SHT_CUDA_INFO"
	.align	4


	//----- nvinfo : EIATTR_REGCOUNT
	.align		4
        /*0000*/ 	.byte	0x04, 0x2f
        /*0002*/ 	.short	(.L_3 - .L_2)
	.align		4
.L_2:
        /*0004*/ 	.word	index@(triton_poi_fused__native_batch_norm_legit_no_training_add_silu_21)
        /*0008*/ 	.word	0x00000010


	//----- nvinfo : EIATTR_MIN_STACK_SIZE
	.align		4
.L_3:
        /*000c*/ 	.byte	0x04, 0x12
        /*000e*/ 	.short	(.L_5 - .L_4)
	.align		4
.L_4:
        /*0010*/ 	.word	index@(triton_poi_fused__native_batch_norm_legit_no_training_add_silu_21)
        /*0014*/ 	.word	0x00000000


	//----- nvinfo : EIATTR_FRAME_SIZE
	.align		4
.L_5:
        /*0018*/ 	.byte	0x04, 0x11
        /*001a*/ 	.short	(.L_7 - .L_6)
	.align		4
.L_6:
        /*001c*/ 	.word	index@(triton_poi_fused__native_batch_norm_legit_no_training_add_silu_21)
        /*0020*/ 	.word	0x00000000


	//----- nvinfo : EIATTR_MIN_STACK_SIZE
	.align		4
.L_7:
        /*0024*/ 	.byte	0x04, 0x12
        /*0026*/ 	.short	(.L_9 - .L_8)
	.align		4
.L_8:
        /*0028*/ 	.word	index@(triton_poi_fused__native_batch_norm_legit_no_training_add_silu_21)
        /*002c*/ 	.word	0x00000000
.L_9:


//--------------------- .nv.info.triton_poi_fused__native_batch_norm_legit_no_training_add_silu_21 --------------------------
	.section	.nv.info.triton_poi_fused__native_batch_norm_legit_no_training_add_silu_21,"",@"SHT_CUDA_INFO"
	.sectionflags	@""
	.align	4


	//----- nvinfo : EIATTR_CUDA_API_VERSION
	.align		4
        /*0000*/ 	.byte	0x04, 0x37
        /*0002*/ 	.short	(.L_11 - .L_10)
.L_10:
        /*0004*/ 	.word	0x0000007c


	//----- nvinfo : EIATTR_KPARAM_INFO
	.align		4
.L_11:
        /*0008*/ 	.byte	0x04, 0x17
        /*000a*/ 	.short	(.L_13 - .L_12)
.L_12:
        /*000c*/ 	.word	0x00000000
        /*0010*/ 	.short	0x0007
        /*0012*/ 	.short	0x0038
        /*0014*/ 	.byte	0x00, 0xf0, 0x11, 0x00


	//----- nvinfo : EIATTR_KPARAM_INFO
	.align		4
.L_13:
        /*0018*/ 	.byte	0x04, 0x17
        /*001a*/ 	.short	(.L_15 - .L_14)
.L_14:
        /*001c*/ 	.word	0x00000000
        /*0020*/ 	.short	0x0006
        /*0022*/ 	.short	0x0030
        /*0024*/ 	.byte	0x00, 0xf4, 0x21, 0x00


	//----- nvinfo : EIATTR_KPARAM_INFO
	.align		4
.L_15:
        /*0028*/ 	.byte	0x04, 0x17
        /*002a*/ 	.short	(.L_17 - .L_16)
.L_16:
        /*002c*/ 	.word	0x00000000
        /*0030*/ 	.short	0x0005
        /*0032*/ 	.short	0x0028
        /*0034*/ 	.byte	0x00, 0xf4, 0x21, 0x00


	//----- nvinfo : EIATTR_KPARAM_INFO
	.align		4
.L_17:
        /*0038*/ 	.byte	0x04, 0x17
        /*003a*/ 	.short	(.L_19 - .L_18)
.L_18:
        /*003c*/ 	.word	0x00000000
        /*0040*/ 	.short	0x0004
        /*0042*/ 	.short	0x0020
        /*0044*/ 	.byte	0x00, 0xf4, 0x21, 0x00


	//----- nvinfo : EIATTR_KPARAM_INFO
	.align		4
.L_19:
        /*0048*/ 	.byte	0x04, 0x17
        /*004a*/ 	.short	(.L_21 - .L_20)
.L_20:
        /*004c*/ 	.word	0x00000000
        /*0050*/ 	.short	0x0003
        /*0052*/ 	.short	0x0018
        /*0054*/ 	.byte	0x00, 0xf4, 0x21, 0x00


	//----- nvinfo : EIATTR_KPARAM_INFO
	.align		4
.L_21:
        /*0058*/ 	.byte	0x04, 0x17
        /*005a*/ 	.short	(.L_23 - .L_22)
.L_22:
        /*005c*/ 	.word	0x00000000
        /*0060*/ 	.short	0x0002
        /*0062*/ 	.short	0x0010
        /*0064*/ 	.byte	0x00, 0xf4, 0x21, 0x00


	//----- nvinfo : EIATTR_KPARAM_INFO
	.align		4
.L_23:
        /*0068*/ 	.byte	0x04, 0x17
        /*006a*/ 	.short	(.L_25 - .L_24)
.L_24:
        /*006c*/ 	.word	0x00000000
        /*0070*/ 	.short	0x0001
        /*0072*/ 	.short	0x0008
        /*0074*/ 	.byte	0x00, 0xf4, 0x21, 0x00


	//----- nvinfo : EIATTR_KPARAM_INFO
	.align		4
.L_25:
        /*0078*/ 	.byte	0x04, 0x17
        /*007a*/ 	.short	(.L_27 - .L_26)
.L_26:
        /*007c*/ 	.word	0x00000000
        /*0080*/ 	.short	0x0000
        /*0082*/ 	.short	0x0000
        /*0084*/ 	.byte	0x00, 0xf4, 0x21, 0x00


	//----- nvinfo : EIATTR_SPARSE_MMA_MASK
	.align		4
.L_27:
        /*0088*/ 	.byte	0x03, 0x50
        /*008a*/ 	.short	0x0000


	//----- nvinfo : EIATTR_MAXREG_COUNT
	.align		4
        /*008c*/ 	.byte	0x03, 0x1b
        /*008e*/ 	.short	0x00ff


	//----- nvinfo : EIATTR_EXIT_INSTR_OFFSETS
	.align		4
        /*0090*/ 	.byte	0x04, 0x1c
        /*0092*/ 	.short	(.L_29 - .L_28)


	//   ....[0]....
.L_28:
        /*0094*/ 	.word	0x000003b0


	//----- nvinfo : EIATTR_REQNTID
	.align		4
.L_29:
        /*0098*/ 	.byte	0x04, 0x10
        /*009a*/ 	.short	(.L_31 - .L_30)
.L_30:
        /*009c*/ 	.word	0x00000080
        /*00a0*/ 	.word	0x00000001
        /*00a4*/ 	.word	0x00000001


	//----- nvinfo : EIATTR_CBANK_PARAM_SIZE
	.align		4
.L_31:
        /*00a8*/ 	.byte	0x03, 0x19
        /*00aa*/ 	.short	0x003c


	//----- nvinfo : EIATTR_PARAM_CBANK
	.align		4
        /*00ac*/ 	.byte	0x04, 0x0a
        /*00ae*/ 	.short	(.L_33 - .L_32)
	.align		4
.L_32:
        /*00b0*/ 	.word	index@(.nv.constant0.triton_poi_fused__native_batch_norm_legit_no_training_add_silu_21)
        /*00b4*/ 	.short	0x0210
        /*00b6*/ 	.short	0x003c


	//----- nvinfo : EIATTR_SW_WAR
	.align		4
.L_33:
        /*00b8*/ 	.byte	0x04, 0x36
        /*00ba*/ 	.short	(.L_35 - .L_34)
.L_34:
        /*00bc*/ 	.word	0x00000008
.L_35:


//--------------------- .nv.callgraph             --------------------------
	.section	.nv.callgraph,"",@"SHT_CUDA_CALLGRAPH"
	.align	4
	.sectionentsize	8
	.align		4
        /*0000*/ 	.word	0x00000000
	.align		4
        /*0004*/ 	.word	0xffffffff
	.align		4
        /*0008*/ 	.word	0x00000000
	.align		4
        /*000c*/ 	.word	0xfffffffe
	.align		4
        /*0010*/ 	.word	0x00000000
	.align		4
        /*0014*/ 	.word	0xfffffffd
	.align		4
        /*0018*/ 	.word	0x00000000
	.align		4
        /*001c*/ 	.word	0xfffffffc


//--------------------- .nv.constant4             --------------------------
	.section	.nv.constant4,"a",@progbits
	.align	8
	.align		8
.nv.constant4:
        /*0000*/ 	.dword	_$_str
	.align		8
        /*0008*/ 	.dword	_$_str_$_2


//--------------------- .text.triton_poi_fused__native_batch_norm_legit_no_training_add_silu_21 --------------------------
	.section	.text.triton_poi_fused__native_batch_norm_legit_no_training_add_silu_21,"ax",@progbits
	.align	128
        .global         triton_poi_fused__native_batch_norm_legit_no_training_add_silu_21
        .type           triton_poi_fused__native_batch_norm_legit_no_training_add_silu_21,@function
        .size           triton_poi_fused__native_batch_norm_legit_no_training_add_silu_21,(.L_x_1 - triton_poi_fused__native_batch_norm_legit_no_training_add_silu_21)
        .other          triton_poi_fused__native_batch_norm_legit_no_training_add_silu_21,@"STO_CUDA_ENTRY STV_DEFAULT"
triton_poi_fused__native_batch_norm_legit_no_training_add_silu_21:
.text.triton_poi_fused__native_batch_norm_legit_no_training_add_silu_21:
[----:B------:R-:W-:Y:S01]  /*0000*/  LDC R1, c[0x0][0x28] ;  /* 0x00000a00ff017b82 */ /* 0x000fe20000000800 */
[----:B------:R-:W1:Y:S07]  /*0010*/  S2R R0, SR_TID.X ;  /* 0x0000000000007919 */ /* 0x000e6e0000002100 */
[----:B------:R-:W2:Y:S01]  /*0020*/  LDC.64 R6, c[0x0][0x228] ;  /* 0x00008a00ff067b82 */ /* 0x000ea20000000a00 */
[----:B------:R-:W-:Y:S01]  /*0030*/  ULDC.64 UR4, c[0x0][0x208] ;  /* 0x0000820000047ab9 */ /* 0x000fe20000000a00 */
[----:B------:R-:W3:Y:S06]  /*0040*/  S2R R3, SR_CTAID.X ;  /* 0x0000000000037919 */ /* 0x000eec0000002500 */
[----:B------:R-:W4:Y:S08]  /*0050*/  LDC.64 R4, c[0x0][0x220] ;  /* 0x00008800ff047b82 */ /* 0x000f300000000a00 */
[----:B------:R-:W5:Y:S08]  /*0060*/  LDC.64 R8, c[0x0][0x230] ;  /* 0x00008c00ff087b82 */ /* 0x000f700000000a00 */
[----:B------:R-:W5:Y:S01]  /*0070*/  LDC.64 R10, c[0x0][0x238] ;  /* 0x00008e00ff0a7b82 */ /* 0x000f620000000a00 */
[----:B-1----:R-:W-:-:S02]  /*0080*/  LOP3.LUT R0, R0, 0x7f, RZ, 0xc0, !PT ;  /* 0x0000007f00007812 */ /* 0x002fc400078ec0ff */
[----:B---3--:R-:W-:Y:S02]  /*0090*/  SHF.R.S32.HI R2, RZ, 0x18, R3 ;  /* 0x00000018ff027819 */ /* 0x008fe40000011403 */
[----:B------:R-:W-:Y:S02]  /*00a0*/  LEA R0, R3, R0, 0x7 ;  /* 0x0000000003007211 */ /* 0x000fe400078e38ff */
[----:B------:R-:W-:-:S04]  /*00b0*/  SGXT R3, R2, 0x1 ;  /* 0x000000010203781a */ /* 0x000fc80000000200 */
[----:B------:R-:W-:-:S04]  /*00c0*/  LEA.HI R3, R3, R0, RZ, 0x7 ;  /* 0x0000000003037211 */ /* 0x000fc800078f38ff */
[----:B------:R-:W-:-:S04]  /*00d0*/  LOP3.LUT R3, R3, 0xffffff80, RZ, 0xc0, !PT ;  /* 0xffffff8003037812 */ /* 0x000fc800078ec0ff */
[----:B------:R-:W-:Y:S02]  /*00e0*/  IADD3 R13, R0, -R3, RZ ;  /* 0x80000003000d7210 */ /* 0x000fe40007ffe0ff */
[----:B------:R-:W1:Y:S03]  /*00f0*/  LDC.64 R2, c[0x0][0x218] ;  /* 0x00008600ff027b82 */ /* 0x000e660000000a00 */
[----:B--2---:R-:W-:-:S05]  /*0100*/  IMAD.WIDE R6, R13, 0x4, R6 ;  /* 0x000000040d067825 */ /* 0x004fca00078e0206 */
[----:B------:R2:W3:Y:S01]  /*0110*/  LDG.E.EL R12, desc[UR4][R6.64] ;  /* 0x00000004060c7981 */ /* 0x0004e2000c2e1900 */
[----:B----4-:R-:W-:-:S04]  /*0120*/  IMAD.WIDE R4, R13, 0x4, R4 ;  /* 0x000000040d047825 */ /* 0x010fc800078e0204 */
[C---:B-----5:R-:W-:Y:S02]  /*0130*/  IMAD.WIDE R8, R13.reuse, 0x4, R8 ;  /* 0x000000040d087825 */ /* 0x060fe400078e0208 */
[----:B------:R-:W4:Y:S02]  /*0140*/  LDG.E.EL R5, desc[UR4][R4.64] ;  /* 0x0000000404057981 */ /* 0x000f24000c2e1900 */
[----:B0-----:R-:W-:Y:S01]  /*0150*/  IMAD.WIDE R10, R13, 0x4, R10 ;  /* 0x000000040d0a7825 */ /* 0x001fe200078e020a */
[----:B--2---:R-:W0:Y:S01]  /*0160*/  LDC.64 R6, c[0x0][0x240] ;  /* 0x00009000ff067b82 */ /* 0x004e220000000a00 */
[----:B------:R2:W5:Y:S04]  /*0170*/  LDG.E.EL R8, desc[UR4][R8.64] ;  /* 0x0000000408087981 */ /* 0x000568000c2e1900 */
[----:B------:R-:W5:Y:S01]  /*0180*/  LDG.E.EL R11, desc[UR4][R10.64] ;  /* 0x000000040a0b7981 */ /* 0x000f62000c2e1900 */
[----:B-1----:R-:W-:-:S06]  /*0190*/  IMAD.WIDE R2, R0, 0x4, R2 ;  /* 0x0000000400027825 */ /* 0x002fcc00078e0202 */
[----:B------:R-:W4:Y:S01]  /*01a0*/  LDG.E R2, desc[UR4][R2.64] ;  /* 0x0000000402027981 */ /* 0x000f22000c1e1900 */
[----:B0-----:R-:W-:-:S06]  /*01b0*/  IMAD.WIDE R6, R0, 0x4, R6 ;  /* 0x0000000400067825 */ /* 0x001fcc00078e0206 */
[----:B------:R-:W5:Y:S01]  /*01c0*/  LDG.E R6, desc[UR4][R6.64] ;  /* 0x0000000406067981 */ /* 0x000f62000c1e1900 */
[----:B--2---:R-:W-:Y:S01]  /*01d0*/  HFMA2.MMA R9, -RZ, RZ, 1.625, 0 ;  /* 0x3e800000ff097435 */ /* 0x004fe200000001ff */
[----:B---3--:R-:W-:-:S04]  /*01e0*/  FADD R12, R12, 0.0010000000474974513054 ;  /* 0x3a83126f0c0c7421 */ /* 0x008fc80000000000 */
[----:B------:R-:W0:Y:S02]  /*01f0*/  MUFU.SQRT R13, R12 ;  /* 0x0000000c000d7308 */ /* 0x000e240000002000 */
[C---:B0-----:R-:W-:Y:S02]  /*0200*/  FSETP.GT.AND P0, PT, R13.reuse, 8.50705917302346158658e+37, PT ;  /* 0x7e8000000d00780b */ /* 0x041fe40003f04000 */
[----:B------:R-:W-:-:S11]  /*0210*/  FSETP.GEU.AND P1, PT, R13, 1.175494350822287508e-38, PT ;  /* 0x008000000d00780b */ /* 0x000fd60003f2e000 */
[----:B------:R-:W-:-:S04]  /*0220*/  @P0 FMUL R13, R13, 0.25 ;  /* 0x3e8000000d0d0820 */ /* 0x000fc80000400000 */
[----:B------:R-:W-:-:S06]  /*0230*/  @!P1 FMUL R13, R13, 16777216 ;  /* 0x4b8000000d0d9820 */ /* 0x000fcc0000400000 */
[----:B------:R-:W0:Y:S01]  /*0240*/  MUFU.RCP R13, R13 ;  /* 0x0000000d000d7308 */ /* 0x000e220000001000 */
[----:B------:R-:W-:Y:S01]  /*0250*/  FSEL R4, R9, 1, P0 ;  /* 0x3f80000009047808 */ /* 0x000fe20000000000 */
[----:B----4-:R-:W-:-:S04]  /*0260*/  FADD R2, R2, -R5 ;  /* 0x8000000502027221 */ /* 0x010fc80000000000 */
[----:B------:R-:W-:-:S04]  /*0270*/  @!P1 FMUL R4, R4, 16777216 ;  /* 0x4b80000004049820 */ /* 0x000fc80000400000 */
[----:B0-----:R-:W-:-:S04]  /*0280*/  FMUL R3, R13, R4 ;  /* 0x000000040d037220 */ /* 0x001fc80000400000 */
[----:B------:R-:W-:-:S04]  /*0290*/  FMUL R2, R2, R3 ;  /* 0x0000000302027220 */ /* 0x000fc80000400000 */
[----:B-----5:R-:W-:-:S04]  /*02a0*/  FFMA R11, R8, R2, R11 ;  /* 0x00000002080b7223 */ /* 0x020fc8000000000b */
[----:B------:R-:W-:-:S04]  /*02b0*/  FADD R2, RZ, -R11 ;  /* 0x8000000bff027221 */ /* 0x000fc80000000000 */
[----:B------:R-:W-:-:S05]  /*02c0*/  FMUL R4, R2, 1.4426950216293334961 ;  /* 0x3fb8aa3b02047820 */ /* 0x000fca0000400000 */
[----:B------:R-:W-:-:S13]  /*02d0*/  FSETP.GEU.AND P0, PT, R4, -126, PT ;  /* 0xc2fc00000400780b */ /* 0x000fda0003f0e000 */
[----:B------:R-:W-:-:S04]  /*02e0*/  @!P0 FMUL R4, R4, 0.5 ;  /* 0x3f00000004048820 */ /* 0x000fc80000400000 */
[----:B------:R-:W0:Y:S02]  /*02f0*/  MUFU.EX2 R2, R4 ;  /* 0x0000000400027308 */ /* 0x000e240000000800 */
[----:B0-----:R-:W-:-:S04]  /*0300*/  @!P0 FMUL R2, R2, R2 ;  /* 0x0000000202028220 */ /* 0x001fc80000400000 */
[----:B------:R-:W-:Y:S02]  /*0310*/  FADD R5, R2, 1 ;  /* 0x3f80000002057421 */ /* 0x000fe40000000000 */
[----:B------:R-:W0:Y:S03]  /*0320*/  LDC.64 R2, c[0x0][0x210] ;  /* 0x00008400ff027b82 */ /* 0x000e260000000a00 */
[----:B------:R-:W-:-:S13]  /*0330*/  FSETP.GT.AND P0, PT, R5, 8.50705917302346158658e+37, PT ;  /* 0x7e8000000500780b */ /* 0x000fda0003f04000 */
[----:B------:R-:W-:-:S06]  /*0340*/  @P0 FMUL R5, R5, 0.25 ;  /* 0x3e80000005050820 */ /* 0x000fcc0000400000 */
[----:B------:R-:W1:Y:S01]  /*0350*/  MUFU.RCP R5, R5 ;  /* 0x0000000500057308 */ /* 0x000e620000001000 */
[----:B------:R-:W-:Y:S01]  /*0360*/  FSEL R8, R9, 1, P0 ;  /* 0x3f80000009087808 */ /* 0x000fe20000000000 */
[----:B0-----:R-:W-:-:S04]  /*0370*/  IMAD.WIDE R2, R0, 0x4, R2 ;  /* 0x0000000400027825 */ /* 0x001fc800078e0202 */
[----:B-1----:R-:W-:-:S04]  /*0380*/  FMUL R8, R5, R8 ;  /* 0x0000000805087220 */ /* 0x002fc80000400000 */
[----:B------:R-:W-:-:S05]  /*0390*/  FFMA R11, R11, R8, R6 ;  /* 0x000000080b0b7223 */ /* 0x000fca0000000006 */
[----:B------:R-:W-:Y:S01]  /*03a0*/  STG.E desc[UR4][R2.64], R11 ;  /* 0x0000000b02007986 */ /* 0x000fe2000c101904 */
[----:B------:R-:W-:Y:S05]  /*03b0*/  EXIT ;  /* 0x000000000000794d */ /* 0x000fea0003800000 */
.L_x_0:
[----:B------:R-:W-:-:S00]  /*03c0*/  BRA `(.L_x_0) ;  /* 0xfffffffc00fc7947 */ /* 0x000fc0000383ffff */
[----:B------:R-:W-:-:S00]  /*03d0*/  NOP ;  /* 0x0000000000007918 */ /* 0x000fc00000000000 */
        /* <DEDUP_REMOVED lines=10> */
.L_x_1:


//--------------------- .nv.global.init           --------------------------
	.section	.nv.global.init,"aw",@progbits
.nv.global.init:
	.type		_$_str,@object
	.size		_$_str,(_$_str_$_2 - _$_str)
_$_str:
        /*0000*/ 	.byte	0x5f, 0x5f, 0x43, 0x55, 0x44, 0x41, 0x5f, 0x46, 0x54, 0x5a, 0x00
	.type		_$_str_$_2,@object
	.size		_$_str_$_2,(.L_1 - _$_str_$_2)
_$_str_$_2:
        /*000b*/ 	.byte	0x5f, 0x5f, 0x43, 0x55, 0x44, 0x41, 0x5f, 0x50, 0x52, 0x45, 0x43, 0x5f, 0x53, 0x51, 0x52, 0x54
        /*001b*/ 	.byte	0x00
.L_1:


//--------------------- .nv.constant0.triton_poi_fused__native_batch_norm_legit_no_training_add_silu_21 --------------------------
	.section	.nv.constant0.triton_poi_fused__native_batch_norm_legit_no_training_add_silu_21,"a",@progbits
	.sectionflags	@""
	.align	4
.nv.constant0.triton_poi_fused__native_batch_norm_legit_no_training_add_silu_21:
	.zero		588
